	.headerflags	@"EF_CUDA_TEXMODE_UNIFIED EF_CUDA_64BIT_ADDRESS EF_CUDA_ACCELERATORS EF_CUDA_SM90 EF_CUDA_VIRTUAL_SM(EF_CUDA_SM90)"
	.elftype	@"ET_EXEC"


//--------------------- .nv.info                  --------------------------
	.section	.nv.info,"",@"SHT_CUDA_INFO"
	.align	4


	//----- nvinfo : EIATTR_REGCOUNT
	.align		4
        /*0000*/ 	.byte	0x04, 0x2f
        /*0002*/ 	.short	(.L_1 - .L_0)
	.align		4
.L_0:
        /*0004*/ 	.word	index@(triton_poi_fused_add_convolution_9)
        /*0008*/ 	.word	0x00000020


	//----- nvinfo : EIATTR_MIN_STACK_SIZE
	.align		4
.L_1:
        /*000c*/ 	.byte	0x04, 0x12
        /*000e*/ 	.short	(.L_3 - .L_2)
	.align		4
.L_2:
        /*0010*/ 	.word	index@(triton_poi_fused_add_convolution_9)
        /*0014*/ 	.word	0x00000000


	//----- nvinfo : EIATTR_FRAME_SIZE
	.align		4
.L_3:
        /*0018*/ 	.byte	0x04, 0x11
        /*001a*/ 	.short	(.L_5 - .L_4)
	.align		4
.L_4:
        /*001c*/ 	.word	index@(triton_poi_fused_add_convolution_9)
        /*0020*/ 	.word	0x00000000


	//----- nvinfo : EIATTR_MIN_STACK_SIZE
	.align		4
.L_5:
        /*0024*/ 	.byte	0x04, 0x12
        /*0026*/ 	.short	(.L_7 - .L_6)
	.align		4
.L_6:
        /*0028*/ 	.word	index@(triton_poi_fused_add_convolution_9)
        /*002c*/ 	.word	0x00000000
.L_7:


//--------------------- .nv.info.triton_poi_fused_add_convolution_9 --------------------------
	.section	.nv.info.triton_poi_fused_add_convolution_9,"",@"SHT_CUDA_INFO"
	.sectionflags	@""
	.align	4


	//----- nvinfo : EIATTR_CUDA_API_VERSION
	.align		4
        /*0000*/ 	.byte	0x04, 0x37
        /*0002*/ 	.short	(.L_9 - .L_8)
.L_8:
        /*0004*/ 	.word	0x0000007c


	//----- nvinfo : EIATTR_KPARAM_INFO
	.align		4
.L_9:
        /*0008*/ 	.byte	0x04, 0x17
        /*000a*/ 	.short	(.L_11 - .L_10)
.L_10:
        /*000c*/ 	.word	0x00000000
        /*0010*/ 	.short	0x0005
        /*0012*/ 	.short	0x0024
        /*0014*/ 	.byte	0x00, 0xf0, 0x11, 0x00


	//----- nvinfo : EIATTR_KPARAM_INFO
	.align		4
.L_11:
        /*0018*/ 	.byte	0x04, 0x17
        /*001a*/ 	.short	(.L_13 - .L_12)
.L_12:
        /*001c*/ 	.word	0x00000000
        /*0020*/ 	.short	0x0004
        /*0022*/ 	.short	0x0020
        /*0024*/ 	.byte	0x00, 0xf0, 0x11, 0x00


	//----- nvinfo : EIATTR_KPARAM_INFO
	.align		4
.L_13:
        /*0028*/ 	.byte	0x04, 0x17
        /*002a*/ 	.short	(.L_15 - .L_14)
.L_14:
        /*002c*/ 	.word	0x00000000
        /*0030*/ 	.short	0x0003
        /*0032*/ 	.short	0x0018
        /*0034*/ 	.byte	0x00, 0xf4, 0x21, 0x00


	//----- nvinfo : EIATTR_KPARAM_INFO
	.align		4
.L_15:
        /*0038*/ 	.byte	0x04, 0x17
        /*003a*/ 	.short	(.L_17 - .L_16)
.L_16:
        /*003c*/ 	.word	0x00000000
        /*0040*/ 	.short	0x0002
        /*0042*/ 	.short	0x0010
        /*0044*/ 	.byte	0x00, 0xf4, 0x21, 0x00


	//----- nvinfo : EIATTR_KPARAM_INFO
	.align		4
.L_17:
        /*0048*/ 	.byte	0x04, 0x17
        /*004a*/ 	.short	(.L_19 - .L_18)
.L_18:
        /*004c*/ 	.word	0x00000000
        /*0050*/ 	.short	0x0001
        /*0052*/ 	.short	0x0008
        /*0054*/ 	.byte	0x00, 0xf4, 0x21, 0x00


	//----- nvinfo : EIATTR_KPARAM_INFO
	.align		4
.L_19:
        /*0058*/ 	.byte	0x04, 0x17
        /*005a*/ 	.short	(.L_21 - .L_20)
.L_20:
        /*005c*/ 	.word	0x00000000
        /*0060*/ 	.short	0x0000
        /*0062*/ 	.short	0x0000
        /*0064*/ 	.byte	0x00, 0xf4, 0x21, 0x00


	//----- nvinfo : EIATTR_SPARSE_MMA_MASK
	.align		4
.L_21:
        /*0068*/ 	.byte	0x03, 0x50
        /*006a*/ 	.short	0x0000


	//----- nvinfo : EIATTR_MAXREG_COUNT
	.align		4
        /*006c*/ 	.byte	0x03, 0x1b
        /*006e*/ 	.short	0x00ff


	//----- nvinfo : EIATTR_EXIT_INSTR_OFFSETS
	.align		4
        /*0070*/ 	.byte	0x04, 0x1c
        /*0072*/ 	.short	(.L_23 - .L_22)


	//   ....[0]....
.L_22:
        /*0074*/ 	.word	0x00000660


	//   ....[1]....
        /*0078*/ 	.word	0x000006c0


	//----- nvinfo : EIATTR_REQNTID
	.align		4
.L_23:
        /*007c*/ 	.byte	0x04, 0x10
        /*007e*/ 	.short	(.L_25 - .L_24)
.L_24:
        /*0080*/ 	.word	0x00000080
        /*0084*/ 	.word	0x00000001
        /*0088*/ 	.word	0x00000001


	//----- nvinfo : EIATTR_CBANK_PARAM_SIZE
	.align		4
.L_25:
        /*008c*/ 	.byte	0x03, 0x19
        /*008e*/ 	.short	0x0028


	//----- nvinfo : EIATTR_PARAM_CBANK
	.align		4
        /*0090*/ 	.byte	0x04, 0x0a
        /*0092*/ 	.short	(.L_27 - .L_26)
	.align		4
.L_26:
        /*0094*/ 	.word	index@(.nv.constant0.triton_poi_fused_add_convolution_9)
        /*0098*/ 	.short	0x0210
        /*009a*/ 	.short	0x0028


	//----- nvinfo : EIATTR_SW_WAR
	.align		4
.L_27:
        /*009c*/ 	.byte	0x04, 0x36
        /*009e*/ 	.short	(.L_29 - .L_28)
.L_28:
        /*00a0*/ 	.word	0x00000008
.L_29:


//--------------------- .nv.callgraph             --------------------------
	.section	.nv.callgraph,"",@"SHT_CUDA_CALLGRAPH"
	.align	4
	.sectionentsize	8
	.align		4
        /*0000*/ 	.word	0x00000000
	.align		4
        /*0004*/ 	.word	0xffffffff
	.align		4
        /*0008*/ 	.word	0x00000000
	.align		4
        /*000c*/ 	.word	0xfffffffe
	.align		4
        /*0010*/ 	.word	0x00000000
	.align		4
        /*0014*/ 	.word	0xfffffffd
	.align		4
        /*0018*/ 	.word	0x00000000
	.align		4
        /*001c*/ 	.word	0xfffffffc


//--------------------- .text.triton_poi_fused_add_convolution_9 --------------------------
	.section	.text.triton_poi_fused_add_convolution_9,"ax",@progbits
	.sectionflags	@"SHF_BARRIERS=1"
	.align	128
        .global         triton_poi_fused_add_convolution_9
        .type           triton_poi_fused_add_convolution_9,@function
        .size           triton_poi_fused_add_convolution_9,(.L_x_1 - triton_poi_fused_add_convolution_9)
        .other          triton_poi_fused_add_convolution_9,@"STO_CUDA_ENTRY STV_DEFAULT"
triton_poi_fused_add_convolution_9:
.text.triton_poi_fused_add_convolution_9:
[----:B------:R-:W0:Y:S01]  /*0000*/  LDC R1, c[0x0][0x28] ;  /* 0x00000a00ff017b82 */ /* 0x000e220000000800 */
[----:B------:R-:W1:Y:S07]  /*0010*/  S2R R0, SR_TID.X ;  /* 0x0000000000007919 */ /* 0x000e6e0000002100 */
[----:B------:R-:W2:Y:S01]  /*0020*/  LDC.64 R18, c[0x0][0x218] ;  /* 0x00008600ff127b82 */ /* 0x000ea20000000a00 */
[----:B------:R-:W-:Y:S02]  /*0030*/  CS2R R6, SRZ ;  /* 0x0000000000067805 */ /* 0x000fe4000001ff00 */
[----:B------:R-:W-:Y:S01]  /*0040*/  CS2R R12, SRZ ;  /* 0x00000000000c7805 */ /* 0x000fe2000001ff00 */
[----:B------:R-:W3:Y:S01]  /*0050*/  S2R R3, SR_CTAID.X ;  /* 0x0000000000037919 */ /* 0x000ee20000002500 */
[----:B------:R-:W-:-:S02]  /*0060*/  CS2R R14, SRZ ;  /* 0x00000000000e7805 */ /* 0x000fc4000001ff00 */
[----:B------:R-:W-:Y:S02]  /*0070*/  CS2R R8, SRZ ;  /* 0x0000000000087805 */ /* 0x000fe4000001ff00 */
[----:B------:R-:W-:Y:S01]  /*0080*/  CS2R R10, SRZ ;  /* 0x00000000000a7805 */ /* 0x000fe2000001ff00 */
[----:B------:R-:W4:Y:S01]  /*0090*/  S2R R24, SR_CTAID.Y ;  /* 0x0000000000187919 */ /* 0x000f220000002600 */
[----:B------:R-:W5:Y:S01]  /*00a0*/  LDC.64 R16, c[0x0][0x210] ;  /* 0x00008400ff107b82 */ /* 0x000f620000000a00 */
[----:B------:R-:W-:Y:S01]  /*00b0*/  ULDC.64 UR6, c[0x0][0x208] ;  /* 0x0000820000067ab9 */ /* 0x000fe20000000a00 */
[----:B-1----:R-:W-:Y:S01]  /*00c0*/  SHF.R.U32.HI R4, RZ, 0x4, R0 ;  /* 0x00000004ff047819 */ /* 0x002fe20000011600 */
[----:B------:R-:W-:Y:S02]  /*00d0*/  IMAD.SHL.U32 R2, R0, 0x4, RZ ;  /* 0x0000000400027824 */ /* 0x000fe400078e00ff */
[----:B---3--:R-:W-:Y:S01]  /*00e0*/  IMAD.SHL.U32 R3, R3, 0x40, RZ ;  /* 0x0000004003037824 */ /* 0x008fe200078e00ff */
[----:B------:R-:W-:Y:S01]  /*00f0*/  SGXT.U32 R4, R4, 0x3 ;  /* 0x000000030404781a */ /* 0x000fe20000000000 */
[----:B----4-:R-:W-:-:S03]  /*0100*/  IMAD.SHL.U32 R25, R24, 0x10, RZ ;  /* 0x0000001018197824 */ /* 0x010fc600078e00ff */
[----:B------:R-:W-:Y:S02]  /*0110*/  LOP3.LUT R5, R3, 0x3c, R2, 0xf8, !PT ;  /* 0x0000003c03057812 */ /* 0x000fe400078ef802 */
[----:B------:R-:W-:-:S03]  /*0120*/  LOP3.LUT R4, R25, R4, RZ, 0xfc, !PT ;  /* 0x0000000419047212 */ /* 0x000fc600078efcff */
[C---:B--2---:R-:W-:Y:S01]  /*0130*/  IMAD.WIDE R18, R5.reuse, 0x4, R18 ;  /* 0x0000000405127825 */ /* 0x044fe200078e0212 */
[----:B------:R-:W-:-:S03]  /*0140*/  ISETP.GE.AND P0, PT, R5, 0x40, PT ;  /* 0x000000400500780c */ /* 0x000fc60003f06270 */
[----:B------:R-:W-:Y:S01]  /*0150*/  IMAD R26, R4, 0x40, R5 ;  /* 0x00000040041a7824 */ /* 0x000fe200078e0205 */
[----:B------:R-:W-:-:S03]  /*0160*/  CS2R R4, SRZ ;  /* 0x0000000000047805 */ /* 0x000fc6000001ff00 */
[C---:B------:R-:W-:Y:S02]  /*0170*/  VIADD R22, R26.reuse, 0x200 ;  /* 0x000002001a167836 */ /* 0x040fe40000000000 */
[----:B-----5:R-:W-:-:S04]  /*0180*/  IMAD.WIDE R20, R26, 0x4, R16 ;  /* 0x000000041a147825 */ /* 0x020fc800078e0210 */
[----:B------:R-:W-:Y:S01]  /*0190*/  IMAD.WIDE R28, R22, 0x4, R16 ;  /* 0x00000004161c7825 */ /* 0x000fe200078e0210 */
[----:B------:R1:W2:Y:S04]  /*01a0*/  @!P0 LDG.E.EL.128 R4, desc[UR6][R20.64] ;  /* 0x0000000614048981 */ /* 0x0002a8000c2e1d00 */
[----:B------:R3:W2:Y:S04]  /*01b0*/  @!P0 LDG.E.EL.128 R8, desc[UR6][R18.64] ;  /* 0x0000000612088981 */ /* 0x0006a8000c2e1d00 */
[----:B------:R4:W5:Y:S01]  /*01c0*/  @!P0 LDG.E.EL.128 R12, desc[UR6][R28.64] ;  /* 0x000000061c0c8981 */ /* 0x000962000c2e1d00 */
[----:B------:R-:W-:Y:S01]  /*01d0*/  CS2R R16, SRZ ;  /* 0x0000000000107805 */ /* 0x000fe2000001ff00 */
[----:B-1----:R-:W1:Y:S01]  /*01e0*/  LDC.64 R20, c[0x0][0x220] ;  /* 0x00008800ff147b82 */ /* 0x002e620000000a00 */
[----:B---3--:R-:W-:Y:S01]  /*01f0*/  CS2R R18, SRZ ;  /* 0x0000000000127805 */ /* 0x008fe2000001ff00 */
[----:B-1----:R-:W-:-:S05]  /*0200*/  IMAD.WIDE R26, R26, 0x4, R20 ;  /* 0x000000041a1a7825 */ /* 0x002fca00078e0214 */
[----:B------:R1:W3:Y:S01]  /*0210*/  @!P0 LDG.E.EL.128 R16, desc[UR6][R26.64] ;  /* 0x000000061a108981 */ /* 0x0002e2000c2e1d00 */
[----:B------:R-:W1:Y:S01]  /*0220*/  S2UR UR5, SR_CgaCtaId ;  /* 0x00000000000579c3 */ /* 0x000e620000008800 */
[----:B------:R-:W-:Y:S01]  /*0230*/  UMOV UR4, 0x400 ;  /* 0x0000040000047882 */ /* 0x000fe20000000000 */
[----:B----4-:R-:W-:Y:S01]  /*0240*/  IMAD.WIDE R28, R22, 0x4, R20 ;  /* 0x00000004161c7825 */ /* 0x010fe200078e0214 */
[----:B------:R-:W-:Y:S01]  /*0250*/  CS2R R20, SRZ ;  /* 0x0000000000147805 */ /* 0x000fe2000001ff00 */
[----:B-1----:R-:W1:Y:S01]  /*0260*/  S2R R26, SR_TID.X ;  /* 0x00000000001a7919 */ /* 0x002e620000002100 */
[----:B0-----:R-:W-:Y:S01]  /*0270*/  UPRMT UR4, UR5, 0x654, UR4 ;  /* 0x0000065405047896 */ /* 0x001fe20008000004 */
[----:B-1----:R-:W-:-:S04]  /*0280*/  SHF.R.U32.HI R23, RZ, 0x4, R26 ;  /* 0x00000004ff177819 */ /* 0x002fc8000001161a */
[----:B------:R-:W-:Y:S01]  /*0290*/  SGXT.U32 R23, R23, 0x3 ;  /* 0x000000031717781a */ /* 0x000fe20000000000 */
[----:B--2---:R-:W-:Y:S01]  /*02a0*/  FADD R4, R8, R4 ;  /* 0x0000000408047221 */ /* 0x004fe20000000000 */
[C---:B------:R-:W-:Y:S01]  /*02b0*/  FADD R5, R9.reuse, R5 ;  /* 0x0000000509057221 */ /* 0x040fe20000000000 */
[----:B------:R-:W-:Y:S01]  /*02c0*/  FADD R6, R10, R6 ;  /* 0x000000060a067221 */ /* 0x000fe20000000000 */
[----:B-----5:R-:W-:Y:S01]  /*02d0*/  FADD R12, R8, R12 ;  /* 0x0000000c080c7221 */ /* 0x020fe20000000000 */
[----:B------:R-:W-:Y:S02]  /*02e0*/  IMAD.SHL.U32 R8, R26, 0x40, RZ ;  /* 0x000000401a087824 */ /* 0x000fe400078e00ff */
[----:B------:R-:W-:Y:S01]  /*02f0*/  FADD R13, R9, R13 ;  /* 0x0000000d090d7221 */ /* 0x000fe20000000000 */
[----:B------:R-:W-:Y:S02]  /*0300*/  FADD R9, R10, R14 ;  /* 0x0000000e0a097221 */ /* 0x000fe40000000000 */
[----:B------:R-:W-:-:S04]  /*0310*/  LOP3.LUT R8, R8, 0x3c0, RZ, 0xc0, !PT ;  /* 0x000003c008087812 */ /* 0x000fc800078ec0ff */
[C---:B------:R-:W-:Y:S01]  /*0320*/  LOP3.LUT R23, R8.reuse, R23, RZ, 0xfc, !PT ;  /* 0x0000001708177212 */ /* 0x040fe200078efcff */
[----:B------:R-:W-:-:S04]  /*0330*/  VIADD R8, R8, UR4 ;  /* 0x0000000408087c36 */ /* 0x000fc80008000000 */
[----:B------:R-:W-:Y:S01]  /*0340*/  IMAD R8, R23, 0x4, R8 ;  /* 0x0000000417087824 */ /* 0x000fe200078e0208 */
[----:B------:R-:W-:-:S06]  /*0350*/  CS2R R22, SRZ ;  /* 0x0000000000167805 */ /* 0x000fcc000001ff00 */
[----:B------:R-:W2:Y:S01]  /*0360*/  @!P0 LDG.E.EL.128 R20, desc[UR6][R28.64] ;  /* 0x000000061c148981 */ /* 0x000ea2000c2e1d00 */
[----:B------:R-:W-:Y:S01]  /*0370*/  FADD R10, R11, R7 ;  /* 0x000000070b0a7221 */ /* 0x000fe20000000000 */
[----:B------:R-:W-:Y:S02]  /*0380*/  LOP3.LUT R2, R25, 0xc, R2, 0xf8, !PT ;  /* 0x0000000c19027812 */ /* 0x000fe400078ef802 */
[----:B------:R-:W-:-:S04]  /*0390*/  SHF.R.U32.HI R0, RZ, 0x2, R0 ;  /* 0x00000002ff007819 */ /* 0x000fc80000011600 */
[----:B------:R-:W-:Y:S01]  /*03a0*/  SGXT.U32 R0, R0, 0x5 ;  /* 0x000000050000781a */ /* 0x000fe20000000000 */
[----:B---3--:R-:W-:Y:S01]  /*03b0*/  FADD R7, R4, R16 ;  /* 0x0000001004077221 */ /* 0x008fe20000000000 */
[----:B------:R-:W-:Y:S01]  /*03c0*/  FADD R4, R11, R15 ;  /* 0x0000000f0b047221 */ /* 0x000fe20000000000 */
[----:B------:R-:W-:Y:S01]  /*03d0*/  FADD R5, R5, R17 ;  /* 0x0000001105057221 */ /* 0x000fe20000000000 */
[----:B------:R-:W-:Y:S01]  /*03e0*/  FADD R17, R6, R18 ;  /* 0x0000001206117221 */ /* 0x000fe20000000000 */
[----:B------:R-:W-:Y:S01]  /*03f0*/  FADD R19, R10, R19 ;  /* 0x000000130a137221 */ /* 0x000fe20000000000 */
[----:B------:R-:W-:Y:S01]  /*0400*/  STS [R8], R7 ;  /* 0x0000000708007388 */ /* 0x000fe20000000800 */
[C---:B------:R-:W-:Y:S01]  /*0410*/  IMAD.SHL.U32 R6, R26.reuse, 0x4, RZ ;  /* 0x000000041a067824 */ /* 0x040fe200078e00ff */
[----:B------:R-:W-:Y:S02]  /*0420*/  LOP3.LUT R26, R26, 0x7c, RZ, 0xc0, !PT ;  /* 0x0000007c1a1a7812 */ /* 0x000fe400078ec0ff */
[----:B------:R-:W-:Y:S01]  /*0430*/  STS [R8+0x50], R5 ;  /* 0x0000500508007388 */ /* 0x000fe20000000800 */
[----:B------:R-:W-:-:S02]  /*0440*/  LOP3.LUT R0, R3, R0, RZ, 0xfc, !PT ;  /* 0x0000000003007212 */ /* 0x000fc400078efcff */
[----:B------:R-:W-:Y:S01]  /*0450*/  LEA R11, R26, UR4, 0x2 ;  /* 0x000000041a0b7c11 */ /* 0x000fe2000f8e10ff */
[----:B------:R-:W-:Y:S01]  /*0460*/  STS [R8+0xa0], R17 ;  /* 0x0000a01108007388 */ /* 0x000fe20000000800 */
[----:B------:R-:W-:-:S03]  /*0470*/  ISETP.GE.AND P1, PT, R0, 0x40, PT ;  /* 0x000000400000780c */ /* 0x000fc60003f26270 */
[----:B------:R-:W-:Y:S01]  /*0480*/  STS [R8+0xf0], R19 ;  /* 0x0000f01308007388 */ /* 0x000fe20000000800 */
[----:B--2---:R-:W-:Y:S01]  /*0490*/  FADD R13, R13, R21 ;  /* 0x000000150d0d7221 */ /* 0x004fe20000000000 */
[----:B------:R-:W-:Y:S01]  /*04a0*/  FADD R15, R12, R20 ;  /* 0x000000140c0f7221 */ /* 0x000fe20000000000 */
[----:B------:R-:W-:Y:S01]  /*04b0*/  FADD R21, R9, R22 ;  /* 0x0000001609157221 */ /* 0x000fe20000000000 */
[----:B------:R-:W-:Y:S01]  /*04c0*/  FADD R23, R4, R23 ;  /* 0x0000001704177221 */ /* 0x000fe20000000000 */
[----:B------:R-:W-:Y:S01]  /*04d0*/  LOP3.LUT R12, R6, 0x1fc, RZ, 0xc0, !PT ;  /* 0x000001fc060c7812 */ /* 0x000fe200078ec0ff */
[----:B------:R0:W-:Y:S01]  /*04e0*/  STS [R8+0x70], R13 ;  /* 0x0000700d08007388 */ /* 0x0001e20000000800 */
[----:B------:R-:W-:Y:S02]  /*04f0*/  SHF.R.S32.HI R9, RZ, 0x1b, R24 ;  /* 0x0000001bff097819 */ /* 0x000fe40000011418 */
[C---:B------:R-:W-:Y:S01]  /*0500*/  LOP3.LUT R3, R12.reuse, 0x200, RZ, 0xfc, !PT ;  /* 0x000002000c037812 */ /* 0x040fe200078efcff */
[----:B------:R-:W-:Y:S01]  /*0510*/  STS [R8+0x20], R15 ;  /* 0x0000200f08007388 */ /* 0x000fe20000000800 */
[----:B------:R-:W-:Y:S01]  /*0520*/  IMAD R4, R12, 0x4, R11 ;  /* 0x000000040c047824 */ /* 0x000fe200078e020b */
[----:B------:R-:W-:Y:S01]  /*0530*/  SGXT R9, R9, 0x1 ;  /* 0x000000010909781a */ /* 0x000fe20000000200 */
[----:B------:R-:W1:Y:S01]  /*0540*/  LDC.64 R10, c[0x0][0x228] ;  /* 0x00008a00ff0a7b82 */ /* 0x000e620000000a00 */
[----:B------:R-:W-:Y:S02]  /*0550*/  STS [R8+0xc0], R21 ;  /* 0x0000c01508007388 */ /* 0x000fe40000000800 */
[----:B------:R-:W-:-:S02]  /*0560*/  LEA.HI R9, R9, R2, RZ, 0xc ;  /* 0x0000000209097211 */ /* 0x000fc400078f60ff */
[----:B------:R2:W-:Y:S03]  /*0570*/  STS [R8+0x110], R23 ;  /* 0x0001101708007388 */ /* 0x0005e60000000800 */
[C---:B0-----:R-:W-:Y:S01]  /*0580*/  IMAD.SHL.U32 R13, R9.reuse, 0x40, RZ ;  /* 0x00000040090d7824 */ /* 0x041fe200078e00ff */
[----:B------:R-:W-:Y:S01]  /*0590*/  BAR.SYNC.DEFER_BLOCKING 0x0 ;  /* 0x0000000000007b1d */ /* 0x000fe20000010000 */
[----:B------:R-:W-:-:S03]  /*05a0*/  LOP3.LUT R9, R9, 0xfffff000, RZ, 0xc0, !PT ;  /* 0xfffff00009097812 */ /* 0x000fc600078ec0ff */
[----:B------:R-:W-:Y:S02]  /*05b0*/  LOP3.LUT R13, R13, 0xfffc0000, RZ, 0xc0, !PT ;  /* 0xfffc00000d0d7812 */ /* 0x000fe400078ec0ff */
[----:B--2---:R-:W-:Y:S02]  /*05c0*/  LOP3.LUT R8, R0, 0x20, RZ, 0xfc, !PT ;  /* 0x0000002000087812 */ /* 0x004fe400078efcff */
[----:B------:R-:W-:Y:S02]  /*05d0*/  IADD3 R9, R13, R2, -R9 ;  /* 0x000000020d097210 */ /* 0x000fe40007ffe809 */
[----:B------:R-:W-:Y:S02]  /*05e0*/  ISETP.GE.AND P0, PT, R8, 0x40, PT ;  /* 0x000000400800780c */ /* 0x000fe40003f06270 */
[----:B------:R-:W-:Y:S01]  /*05f0*/  LOP3.LUT R2, R3, 0x3f0, RZ, 0xc0, !PT ;  /* 0x000003f003027812 */ /* 0x000fe200078ec0ff */
[----:B------:R-:W-:-:S04]  /*0600*/  IMAD R3, R0, 0x1000, R9 ;  /* 0x0000100000037824 */ /* 0x000fc800078e0209 */
[----:B------:R-:W-:Y:S02]  /*0610*/  VIADD R13, R2, UR4 ;  /* 0x00000004020d7c36 */ /* 0x000fe40008000000 */
[----:B-1----:R-:W-:-:S04]  /*0620*/  IMAD.WIDE R2, R3, 0x4, R10 ;  /* 0x0000000403027825 */ /* 0x002fc800078e020a */
[----:B------:R-:W-:Y:S01]  /*0630*/  IMAD R13, R12, 0x4, R13 ;  /* 0x000000040c0d7824 */ /* 0x000fe200078e020d */
[----:B------:R-:W0:Y:S04]  /*0640*/  LDS.128 R4, [R4] ;  /* 0x0000000004047984 */ /* 0x000e280000000c00 */
[----:B0-----:R0:W-:Y:S02]  /*0650*/  @!P1 STG.E.128 desc[UR6][R2.64], R4 ;  /* 0x0000000402009986 */ /* 0x0011e4000c101d06 */
[----:B0-----:R-:W-:Y:S05]  /*0660*/  @P0 EXIT ;  /* 0x000000000000094d */ /* 0x001fea0003800000 */
[----:B0-----:R-:W0:Y:S01]  /*0670*/  LDS.128 R4, [R13+0x800] ;  /* 0x000800000d047984 */ /* 0x001e220000000c00 */
[----:B------:R-:W-:-:S05]  /*0680*/  LOP3.LUT R0, R0, 0x20, RZ, 0xfc, !PT ;  /* 0x0000002000007812 */ /* 0x000fca00078efcff */
[----:B------:R-:W-:-:S04]  /*0690*/  IMAD R9, R0, 0x1000, R9 ;  /* 0x0000100000097824 */ /* 0x000fc800078e0209 */
[----:B------:R-:W-:-:S05]  /*06a0*/  IMAD.WIDE R10, R9, 0x4, R10 ;  /* 0x00000004090a7825 */ /* 0x000fca00078e020a */
[----:B0-----:R-:W-:Y:S01]  /*06b0*/  STG.E.128 desc[UR6][R10.64], R4 ;  /* 0x000000040a007986 */ /* 0x001fe2000c101d06 */
[----:B------:R-:W-:Y:S05]  /*06c0*/  EXIT ;  /* 0x000000000000794d */ /* 0x000fea0003800000 */
.L_x_0:
[----:B------:R-:W-:-:S00]  /*06d0*/  BRA `(.L_x_0) ;  /* 0xfffffffc00fc7947 */ /* 0x000fc0000383ffff */
[----:B------:R-:W-:-:S00]  /*06e0*/  NOP ;  /* 0x0000000000007918 */ /* 0x000fc00000000000 */
        /* <DEDUP_REMOVED lines=9> */
.L_x_1:


//--------------------- .nv.shared.triton_poi_fused_add_convolution_9 --------------------------
	.section	.nv.shared.triton_poi_fused_add_convolution_9,"aw",@nobits
	.sectionflags	@""
	.align	16
	.zero		1024


//--------------------- .nv.constant0.triton_poi_fused_add_convolution_9 --------------------------
	.section	.nv.constant0.triton_poi_fused_add_convolution_9,"a",@progbits
	.sectionflags	@""
	.align	4
.nv.constant0.triton_poi_fused_add_convolution_9:
	.zero		568
